//
// Generated by NVIDIA NVVM Compiler
//
// Compiler Build ID: CL-36424714
// Cuda compilation tools, release 13.0, V13.0.88
// Based on NVVM 20.0.0
//

.version 9.0
.target sm_100
.address_size 64

	// .globl	_Z13rando_number_Pii
.extern .func  (.param .b32 func_retval0) vprintf
(
	.param .b64 vprintf_param_0,
	.param .b64 vprintf_param_1
)
;
.global .align 1 .b8 $str[56] = {116, 104, 114, 101, 97, 100, 73, 100, 120, 46, 120, 32, 58, 32, 37, 100, 46, 9, 98, 108, 111, 99, 107, 73, 100, 120, 46, 120, 32, 58, 32, 37, 100, 44, 9, 103, 105, 100, 32, 58, 32, 37, 100, 9, 86, 97, 108, 117, 101, 32, 58, 32, 37, 100, 10};

.visible .entry _Z13rando_number_Pii(
	.param .u64 .ptr .align 1 _Z13rando_number_Pii_param_0,
	.param .u32 _Z13rando_number_Pii_param_1
)
{
	.local .align 16 .b8 	__local_depot0[16];
	.reg .b64 	%SP;
	.reg .b64 	%SPL;
	.reg .pred 	%p<2>;
	.reg .b32 	%r<9>;
	.reg .b64 	%rd<9>;

	mov.u64 	%SPL, __local_depot0;
	cvta.local.u64 	%SP, %SPL;
	ld.param.u64 	%rd1, [_Z13rando_number_Pii_param_0];
	ld.param.u32 	%r4, [_Z13rando_number_Pii_param_1];
	mov.u32 	%r1, %tid.x;
	mov.u32 	%r2, %ctaid.x;
	mov.u32 	%r5, %ntid.x;
	mad.lo.s32 	%r3, %r2, %r5, %r1;
	setp.ge.s32 	%p1, %r3, %r4;
	@%p1 bra 	$L__BB0_2;
	add.u64 	%rd2, %SP, 0;
	add.u64 	%rd3, %SPL, 0;
	cvta.to.global.u64 	%rd4, %rd1;
	mul.wide.s32 	%rd5, %r3, 4;
	add.s64 	%rd6, %rd4, %rd5;
	ld.global.u32 	%r6, [%rd6];
	st.local.v4.u32 	[%rd3], {%r1, %r2, %r3, %r6};
	mov.u64 	%rd7, $str;
	cvta.global.u64 	%rd8, %rd7;
	{ // callseq 0, 0
	.param .b64 param0;
	st.param.b64 	[param0], %rd8;
	.param .b64 param1;
	st.param.b64 	[param1], %rd2;
	.param .b32 retval0;
	call.uni (retval0), 
	vprintf, 
	(
	param0, 
	param1
	);
	ld.param.b32 	%r7, [retval0];
	} // callseq 0
$L__BB0_2:
	ret;

}


// ===== COMPILED SASS (sm_100) =====

	.target	sm_100

	.elftype	@"ET_EXEC"


//--------------------- .note.nv.tkinfo           --------------------------
	.section	.note.nv.tkinfo,"",@"SHT_NOTE"
	.sectionflags	@"SHF_NOTE_NV_TKINFO"
	.tkinfo
        /*0018*/ 	.word	0x00000002
        /*0030*/ 	.string	""
        /*0030*/ 	.string	"ptxas"
        /*0030*/ 	.string	"Cuda compilation tools, release 13.0, V13.0.88"
        /*0030*/ 	.string	"Build cuda_13.0.r13.0/compiler.36424714_0"
        /*0030*/ 	.string	"-arch sm_100 -m 64 "



//--------------------- .note.nv.cuinfo           --------------------------
	.section	.note.nv.cuinfo,"",@"SHT_NOTE"
	.sectionflags	@"SHF_NOTE_NV_CUINFO"
        /*0018*/ 	.short	0x0002
        /*001a*/ 	.short	0x0064
        /*001c*/ 	.short	0x0082
	.zero		2


//--------------------- .nv.info                  --------------------------
	.section	.nv.info,"",@"SHT_CUDA_INFO"
	.align	4


	//----- nvinfo : EIATTR_REGCOUNT
	.align		4
        /*0000*/ 	.byte	0x04, 0x2f
        /*0002*/ 	.short	(.L_2 - .L_1)
	.align		4
.L_1:
        /*0004*/ 	.word	index@(_Z13rando_number_Pii)
        /*0008*/ 	.word	0x00000018


	//----- nvinfo : EIATTR_FRAME_SIZE
	.align		4
.L_2:
        /*000c*/ 	.byte	0x04, 0x11
        /*000e*/ 	.short	(.L_4 - .L_3)
	.align		4
.L_3:
        /*0010*/ 	.word	index@(_Z13rando_number_Pii)
        /*0014*/ 	.word	0x00000010


	//----- nvinfo : EIATTR_MIN_STACK_SIZE
	.align		4
.L_4:
        /*0018*/ 	.byte	0x04, 0x12
        /*001a*/ 	.short	(.L_6 - .L_5)
	.align		4
.L_5:
        /*001c*/ 	.word	index@(_Z13rando_number_Pii)
        /*0020*/ 	.word	0x00000010
.L_6:


//--------------------- .nv.compat                --------------------------
	.section	.nv.compat,"",@"SHT_CUDA_COMPAT_INFO"
	.align	4
        /*0000*/ 	.byte	0x02, 0x09, 0x00, 0x00, 0x02, 0x02, 0x01, 0x00, 0x02, 0x05, 0x05, 0x00, 0x03, 0x07, 0x01, 0x01
        /*0010*/ 	.byte	0x02, 0x03, 0x00, 0x00, 0x02, 0x06, 0x01, 0x00, 0x04, 0x0b, 0x08, 0x00, 0x09, 0x00, 0x00, 0x00
        /*0020*/ 	.byte	0x00, 0x00, 0x00, 0x00


//--------------------- .nv.info._Z13rando_number_Pii --------------------------
	.section	.nv.info._Z13rando_number_Pii,"",@"SHT_CUDA_INFO"
	.sectionflags	@""
	.align	4


	//----- nvinfo : EIATTR_CUDA_API_VERSION
	.align		4
        /*0000*/ 	.byte	0x04, 0x37
        /*0002*/ 	.short	(.L_8 - .L_7)
.L_7:
        /*0004*/ 	.word	0x00000082


	//----- nvinfo : EIATTR_KPARAM_INFO
	.align		4
.L_8:
        /*0008*/ 	.byte	0x04, 0x17
        /*000a*/ 	.short	(.L_10 - .L_9)
.L_9:
        /*000c*/ 	.word	0x00000000
        /*0010*/ 	.short	0x0001
        /*0012*/ 	.short	0x0008
        /*0014*/ 	.byte	0x00, 0xf0, 0x11, 0x00


	//----- nvinfo : EIATTR_KPARAM_INFO
	.align		4
.L_10:
        /*0018*/ 	.byte	0x04, 0x17
        /*001a*/ 	.short	(.L_12 - .L_11)
.L_11:
        /*001c*/ 	.word	0x00000000
        /*0020*/ 	.short	0x0000
        /*0022*/ 	.short	0x0000
        /*0024*/ 	.byte	0x00, 0xf5, 0x21, 0x00


	//----- nvinfo : EIATTR_SPARSE_MMA_MASK
	.align		4
.L_12:
        /*0028*/ 	.byte	0x03, 0x50
        /*002a*/ 	.short	0x0000


	//----- nvinfo : EIATTR_MAXREG_COUNT
	.align		4
        /*002c*/ 	.byte	0x03, 0x1b
        /*002e*/ 	.short	0x00ff


	//----- nvinfo : EIATTR_EXTERNS
	.align		4
        /*0030*/ 	.byte	0x04, 0x0f
        /*0032*/ 	.short	(.L_14 - .L_13)


	//   ....[0]....
	.align		4
.L_13:
        /*0034*/ 	.word	index@(vprintf)


	//----- nvinfo : EIATTR_MERCURY_ISA_VERSION
	.align		4
.L_14:
        /*0038*/ 	.byte	0x03, 0x5f
        /*003a*/ 	.short	0x0101


	//----- nvinfo : EIATTR_VRC_CTA_INIT_COUNT
	.align		4
        /*003c*/ 	.byte	0x02, 0x4a
	.zero		1
	.zero		1


	//----- nvinfo : EIATTR_SYSCALL_OFFSETS
	.align		4
        /*0040*/ 	.byte	0x04, 0x46
        /*0042*/ 	.short	(.L_16 - .L_15)


	//   ....[0]....
.L_15:
        /*0044*/ 	.word	0x00000180


	//----- nvinfo : EIATTR_EXIT_INSTR_OFFSETS
	.align		4
.L_16:
        /*0048*/ 	.byte	0x04, 0x1c
        /*004a*/ 	.short	(.L_18 - .L_17)


	//   ....[0]....
.L_17:
        /*004c*/ 	.word	0x000000c0


	//   ....[1]....
        /*0050*/ 	.word	0x00000190


	//----- nvinfo : EIATTR_CRS_STACK_SIZE
	.align		4
.L_18:
        /*0054*/ 	.byte	0x04, 0x1e
        /*0056*/ 	.short	(.L_20 - .L_19)
.L_19:
        /*0058*/ 	.word	0x00000000


	//----- nvinfo : EIATTR_CBANK_PARAM_SIZE
	.align		4
.L_20:
        /*005c*/ 	.byte	0x03, 0x19
        /*005e*/ 	.short	0x000c


	//----- nvinfo : EIATTR_PARAM_CBANK
	.align		4
        /*0060*/ 	.byte	0x04, 0x0a
        /*0062*/ 	.short	(.L_22 - .L_21)
	.align		4
.L_21:
        /*0064*/ 	.word	index@(.nv.constant0._Z13rando_number_Pii)
        /*0068*/ 	.short	0x0380
        /*006a*/ 	.short	0x000c


	//----- nvinfo : EIATTR_SW_WAR
	.align		4
.L_22:
        /*006c*/ 	.byte	0x04, 0x36
        /*006e*/ 	.short	(.L_24 - .L_23)
.L_23:
        /*0070*/ 	.word	0x00000008
.L_24:


//--------------------- .nv.callgraph             --------------------------
	.section	.nv.callgraph,"",@"SHT_CUDA_CALLGRAPH"
	.align	4
	.sectionentsize	8
	.align		4
        /*0000*/ 	.word	0x00000000
	.align		4
        /*0004*/ 	.word	0xffffffff
	.align		4
        /*0008*/ 	.word	index@(_Z13rando_number_Pii)
	.align		4
        /*000c*/ 	.word	index@(vprintf)
	.align		4
        /*0010*/ 	.word	0x00000000
	.align		4
        /*0014*/ 	.word	0xfffffffe
	.align		4
        /*0018*/ 	.word	0x00000000
	.align		4
        /*001c*/ 	.word	0xfffffffd
	.align		4
        /*0020*/ 	.word	0x00000000
	.align		4
        /*0024*/ 	.word	0xfffffffc


//--------------------- .nv.constant4             --------------------------
	.section	.nv.constant4,"a",@progbits
	.align	8
	.align		8
.nv.constant4:
        /*0000*/ 	.dword	vprintf
	.align		8
        /*0008*/ 	.dword	$str


//--------------------- .text._Z13rando_number_Pii --------------------------
	.section	.text._Z13rando_number_Pii,"ax",@progbits
	.align	128
        .global         _Z13rando_number_Pii
        .type           _Z13rando_number_Pii,@function
        .size           _Z13rando_number_Pii,(.L_x_2 - _Z13rando_number_Pii)
        .other          _Z13rando_number_Pii,@"STO_CUDA_ENTRY STV_DEFAULT"
_Z13rando_number_Pii:
.text._Z13rando_number_Pii:
[----:B------:R-:W0:Y:S01]  /*0000*/  LDC R1, c[0x0][0x37c] ;  /* 0x0000df00ff017b82 */ /* 0x000e220000000800 */
[----:B------:R-:W1:Y:S01]  /*0010*/  S2R R8, SR_TID.X ;  /* 0x0000000000087919 */ /* 0x000e620000002100 */
[----:B------:R-:W2:Y:S01]  /*0020*/  LDCU UR5, c[0x0][0x2fc] ;  /* 0x00005f80ff0577ac */ /* 0x000ea20008000800 */
[----:B0-----:R-:W-:Y:S01]  /*0030*/  VIADD R1, R1, 0xfffffff0 ;  /* 0xfffffff001017836 */ /* 0x001fe20000000000 */
[----:B------:R-:W1:Y:S01]  /*0040*/  S2R R9, SR_CTAID.X ;  /* 0x0000000000097919 */ /* 0x000e620000002500 */
[----:B------:R-:W1:Y:S01]  /*0050*/  LDCU UR6, c[0x0][0x360] ;  /* 0x00006c00ff0677ac */ /* 0x000e620008000800 */
[----:B------:R-:W0:Y:S01]  /*0060*/  LDCU UR7, c[0x0][0x388] ;  /* 0x00007100ff0777ac */ /* 0x000e220008000800 */
[----:B------:R-:W3:Y:S02]  /*0070*/  LDCU UR4, c[0x0][0x2f8] ;  /* 0x00005f00ff0477ac */ /* 0x000ee40008000800 */
[----:B---3--:R-:W-:Y:S01]  /*0080*/  IADD3 R6, P1, PT, R1, UR4, RZ ;  /* 0x0000000401067c10 */ /* 0x008fe2000ff3e0ff */
[----:B-1----:R-:W-:-:S04]  /*0090*/  IMAD R10, R9, UR6, R8 ;  /* 0x00000006090a7c24 */ /* 0x002fc8000f8e0208 */
[----:B--2---:R-:W-:Y:S01]  /*00a0*/  IMAD.X R7, RZ, RZ, UR5, P1 ;  /* 0x00000005ff077e24 */ /* 0x004fe200088e06ff */
[----:B0-----:R-:W-:-:S13]  /*00b0*/  ISETP.GE.AND P0, PT, R10, UR7, PT ;  /* 0x000000070a007c0c */ /* 0x001fda000bf06270 */
[----:B------:R-:W-:Y:S05]  /*00c0*/  @P0 EXIT ;  /* 0x000000000000094d */ /* 0x000fea0003800000 */
[----:B------:R-:W0:Y:S01]  /*00d0*/  LDC.64 R2, c[0x0][0x380] ;  /* 0x0000e000ff027b82 */ /* 0x000e220000000a00 */
[----:B------:R-:W1:Y:S01]  /*00e0*/  LDCU.64 UR4, c[0x0][0x358] ;  /* 0x00006b00ff0477ac */ /* 0x000e620008000a00 */
[----:B0-----:R-:W-:-:S05]  /*00f0*/  IMAD.WIDE R2, R10, 0x4, R2 ;  /* 0x000000040a027825 */ /* 0x001fca00078e0202 */
[----:B-1----:R-:W2:Y:S01]  /*0100*/  LDG.E R11, desc[UR4][R2.64] ;  /* 0x00000004020b7981 */ /* 0x002ea2000c1e1900 */
[----:B------:R-:W-:Y:S01]  /*0110*/  MOV R0, 0x0 ;  /* 0x0000000000007802 */ /* 0x000fe20000000f00 */
[----:B------:R-:W0:Y:S03]  /*0120*/  LDCU.64 UR4, c[0x4][0x8] ;  /* 0x01000100ff0477ac */ /* 0x000e260008000a00 */
[----:B------:R1:W3:Y:S01]  /*0130*/  LDC.64 R12, c[0x4][R0] ;  /* 0x01000000000c7b82 */ /* 0x0002e20000000a00 */
[----:B0-----:R-:W-:Y:S01]  /*0140*/  MOV R4, UR4 ;  /* 0x0000000400047c02 */ /* 0x001fe20008000f00 */
[----:B------:R-:W-:Y:S01]  /*0150*/  IMAD.U32 R5, RZ, RZ, UR5 ;  /* 0x00000005ff057e24 */ /* 0x000fe2000f8e00ff */
[----:B--23--:R1:W-:Y:S06]  /*0160*/  STL.128 [R1], R8 ;  /* 0x0000000801007387 */ /* 0x00c3ec0000100c00 */
[----:B------:R-:W-:-:S07]  /*0170*/  LEPC R20, `(.L_x_0) ;  /* 0x000000001014794e */ /* 0x000fce0000000000 */
[----:B-1----:R-:W-:Y:S05]  /*0180*/  CALL.ABS.NOINC R12 ;  /* 0x000000000c007343 */ /* 0x002fea0003c00000 */
.L_x_0:
[----:B------:R-:W-:Y:S05]  /*0190*/  EXIT ;  /* 0x000000000000794d */ /* 0x000fea0003800000 */
.L_x_1:
[----:B------:R-:W-:-:S00]  /*01a0*/  BRA `(.L_x_1) ;  /* 0xfffffffc00fc7947 */ /* 0x000fc0000383ffff */
[----:B------:R-:W-:-:S00]  /*01b0*/  NOP ;  /* 0x0000000000007918 */ /* 0x000fc00000000000 */
        /* <DEDUP_REMOVED lines=12> */
.L_x_2:


//--------------------- .nv.global.init           --------------------------
	.section	.nv.global.init,"aw",@progbits
.nv.global.init:
	.type		$str,@object
	.size		$str,(.L_0 - $str)
$str:
        /*0000*/ 	.byte	0x74, 0x68, 0x72, 0x65, 0x61, 0x64, 0x49, 0x64, 0x78, 0x2e, 0x78, 0x20, 0x3a, 0x20, 0x25, 0x64
        /*0010*/ 	.byte	0x2e, 0x09, 0x62, 0x6c, 0x6f, 0x63, 0x6b, 0x49, 0x64, 0x78, 0x2e, 0x78, 0x20, 0x3a, 0x20, 0x25
        /*0020*/ 	.byte	0x64, 0x2c, 0x09, 0x67, 0x69, 0x64, 0x20, 0x3a, 0x20, 0x25, 0x64, 0x09, 0x56, 0x61, 0x6c, 0x75
        /*0030*/ 	.byte	0x65, 0x20, 0x3a, 0x20, 0x25, 0x64, 0x0a, 0x00
.L_0:


//--------------------- .nv.shared.reserved.0     --------------------------
	.section	.nv.shared.reserved.0,"aw",@nobits
	.weak		__nv_reservedSMEM_offset_0_alias
	.size		__nv_reservedSMEM_offset_0_alias, 0, 64
	.other		__nv_reservedSMEM_offset_0_alias,@"STO_CUDA_RESERVED_SHARED STV_DEFAULT"
__nv_reservedSMEM_offset_0_alias:
	.zero		0
	.zero		64


//--------------------- .nv.constant0._Z13rando_number_Pii --------------------------
	.section	.nv.constant0._Z13rando_number_Pii,"a",@progbits
	.sectionflags	@""
	.align	4
.nv.constant0._Z13rando_number_Pii:
	.zero		908


//--------------------- SYMBOLS --------------------------

	.type		.nv.reservedSmem.offset0,@object
	.size		.nv.reservedSmem.offset0,0x4
	.type		vprintf,@function
